//
// Generated by NVIDIA NVVM Compiler
//
// Compiler Build ID: CL-36424714
// Cuda compilation tools, release 13.0, V13.0.88
// Based on NVVM 20.0.0
//

.version 9.0
.target sm_100
.address_size 64

	// .globl	_Z10layer_normPfS_i
.extern .shared .align 16 .b8 shMem[];

.visible .entry _Z10layer_normPfS_i(
	.param .u64 .ptr .align 1 _Z10layer_normPfS_i_param_0,
	.param .u64 .ptr .align 1 _Z10layer_normPfS_i_param_1,
	.param .u32 _Z10layer_normPfS_i_param_2
)
{
	.reg .pred 	%p<8>;
	.reg .b32 	%r<21>;
	.reg .b32 	%f<29>;
	.reg .b64 	%rd<9>;

	ld.param.u64 	%rd2, [_Z10layer_normPfS_i_param_0];
	ld.param.u64 	%rd3, [_Z10layer_normPfS_i_param_1];
	ld.param.u32 	%r9, [_Z10layer_normPfS_i_param_2];
	mov.u32 	%r10, %ctaid.x;
	mov.u32 	%r1, %ntid.x;
	mov.u32 	%r2, %tid.x;
	mad.lo.s32 	%r3, %r10, %r1, %r2;
	setp.ge.s32 	%p1, %r3, %r9;
	@%p1 bra 	$L__BB0_12;
	cvta.to.global.u64 	%rd4, %rd2;
	mul.wide.s32 	%rd5, %r3, 4;
	add.s64 	%rd1, %rd4, %rd5;
	ld.global.f32 	%f6, [%rd1];
	shl.b32 	%r11, %r2, 2;
	mov.u32 	%r12, shMem;
	add.s32 	%r4, %r12, %r11;
	st.shared.f32 	[%r4], %f6;
	bar.sync 	0;
	setp.lt.u32 	%p2, %r1, 2;
	@%p2 bra 	$L__BB0_6;
	mov.u32 	%r19, %r1;
$L__BB0_3:
	shr.u32 	%r6, %r19, 1;
	add.s32 	%r13, %r6, %r2;
	setp.ge.u32 	%p3, %r13, %r1;
	mov.f32 	%f27, 0f00000000;
	@%p3 bra 	$L__BB0_5;
	shl.b32 	%r14, %r6, 2;
	add.s32 	%r15, %r4, %r14;
	ld.shared.f32 	%f27, [%r15];
$L__BB0_5:
	bar.sync 	0;
	ld.shared.f32 	%f8, [%r4];
	add.f32 	%f9, %f27, %f8;
	st.shared.f32 	[%r4], %f9;
	bar.sync 	0;
	setp.gt.u32 	%p4, %r19, 3;
	mov.u32 	%r19, %r6;
	@%p4 bra 	$L__BB0_3;
$L__BB0_6:
	setp.lt.u32 	%p5, %r1, 2;
	ld.shared.f32 	%f3, [shMem];
	ld.global.f32 	%f10, [%rd1];
	mul.f32 	%f11, %f10, %f10;
	st.shared.f32 	[%r4], %f11;
	bar.sync 	0;
	@%p5 bra 	$L__BB0_11;
	mov.u32 	%r20, %r1;
$L__BB0_8:
	shr.u32 	%r8, %r20, 1;
	add.s32 	%r16, %r8, %r2;
	setp.ge.u32 	%p6, %r16, %r1;
	mov.f32 	%f28, 0f00000000;
	@%p6 bra 	$L__BB0_10;
	shl.b32 	%r17, %r8, 2;
	add.s32 	%r18, %r4, %r17;
	ld.shared.f32 	%f28, [%r18];
$L__BB0_10:
	bar.sync 	0;
	ld.shared.f32 	%f13, [%r4];
	add.f32 	%f14, %f28, %f13;
	st.shared.f32 	[%r4], %f14;
	bar.sync 	0;
	setp.gt.u32 	%p7, %r20, 3;
	mov.u32 	%r20, %r8;
	@%p7 bra 	$L__BB0_8;
$L__BB0_11:
	cvt.rn.f32.s32 	%f15, %r9;
	div.rn.f32 	%f16, %f3, %f15;
	ld.shared.f32 	%f17, [shMem];
	div.rn.f32 	%f18, %f17, %f15;
	mul.f32 	%f19, %f16, %f16;
	sub.f32 	%f20, %f18, %f19;
	ld.global.f32 	%f21, [%rd1];
	sub.f32 	%f22, %f21, %f16;
	add.f32 	%f23, %f20, 0f322BCC77;
	sqrt.rn.f32 	%f24, %f23;
	div.rn.f32 	%f25, %f22, %f24;
	add.f32 	%f26, %f25, 0f3F800000;
	cvta.to.global.u64 	%rd6, %rd3;
	add.s64 	%rd8, %rd6, %rd5;
	st.global.f32 	[%rd8], %f26;
$L__BB0_12:
	ret;

}


// ===== COMPILED SASS (sm_100) =====

	.target	sm_100

	.elftype	@"ET_EXEC"


//--------------------- .note.nv.tkinfo           --------------------------
	.section	.note.nv.tkinfo,"",@"SHT_NOTE"
	.sectionflags	@"SHF_NOTE_NV_TKINFO"
	.tkinfo
        /*0018*/ 	.word	0x00000002
        /*0030*/ 	.string	""
        /*0030*/ 	.string	"ptxas"
        /*0030*/ 	.string	"Cuda compilation tools, release 13.0, V13.0.88"
        /*0030*/ 	.string	"Build cuda_13.0.r13.0/compiler.36424714_0"
        /*0030*/ 	.string	"-arch sm_100 -m 64 "



//--------------------- .note.nv.cuinfo           --------------------------
	.section	.note.nv.cuinfo,"",@"SHT_NOTE"
	.sectionflags	@"SHF_NOTE_NV_CUINFO"
        /*0018*/ 	.short	0x0002
        /*001a*/ 	.short	0x0064
        /*001c*/ 	.short	0x0082
	.zero		2


//--------------------- .nv.info                  --------------------------
	.section	.nv.info,"",@"SHT_CUDA_INFO"
	.align	4


	//----- nvinfo : EIATTR_REGCOUNT
	.align		4
        /*0000*/ 	.byte	0x04, 0x2f
        /*0002*/ 	.short	(.L_1 - .L_0)
	.align		4
.L_0:
        /*0004*/ 	.word	index@(_Z10layer_normPfS_i)
        /*0008*/ 	.word	0x00000013


	//----- nvinfo : EIATTR_FRAME_SIZE
	.align		4
.L_1:
        /*000c*/ 	.byte	0x04, 0x11
        /*000e*/ 	.short	(.L_3 - .L_2)
	.align		4
.L_2:
        /*0010*/ 	.word	index@($__internal_1_$__cuda_sm3x_div_rn_noftz_f32_slowpath)
        /*0014*/ 	.word	0x00000000


	//----- nvinfo : EIATTR_FRAME_SIZE
	.align		4
.L_3:
        /*0018*/ 	.byte	0x04, 0x11
        /*001a*/ 	.short	(.L_5 - .L_4)
	.align		4
.L_4:
        /*001c*/ 	.word	index@($__internal_0_$__cuda_sm20_sqrt_rn_f32_slowpath)
        /*0020*/ 	.word	0x00000000


	//----- nvinfo : EIATTR_FRAME_SIZE
	.align		4
.L_5:
        /*0024*/ 	.byte	0x04, 0x11
        /*0026*/ 	.short	(.L_7 - .L_6)
	.align		4
.L_6:
        /*0028*/ 	.word	index@(_Z10layer_normPfS_i)
        /*002c*/ 	.word	0x00000000


	//----- nvinfo : EIATTR_MIN_STACK_SIZE
	.align		4
.L_7:
        /*0030*/ 	.byte	0x04, 0x12
        /*0032*/ 	.short	(.L_9 - .L_8)
	.align		4
.L_8:
        /*0034*/ 	.word	index@(_Z10layer_normPfS_i)
        /*0038*/ 	.word	0x00000000
.L_9:


//--------------------- .nv.compat                --------------------------
	.section	.nv.compat,"",@"SHT_CUDA_COMPAT_INFO"
	.align	4
        /*0000*/ 	.byte	0x02, 0x09, 0x00, 0x00, 0x02, 0x02, 0x01, 0x00, 0x02, 0x05, 0x05, 0x00, 0x03, 0x07, 0x01, 0x01
        /*0010*/ 	.byte	0x02, 0x03, 0x00, 0x00, 0x02, 0x06, 0x01, 0x00, 0x04, 0x0b, 0x08, 0x00, 0x01, 0x00, 0x00, 0x00
        /*0020*/ 	.byte	0x00, 0x00, 0x00, 0x00


//--------------------- .nv.info._Z10layer_normPfS_i --------------------------
	.section	.nv.info._Z10layer_normPfS_i,"",@"SHT_CUDA_INFO"
	.sectionflags	@""
	.align	4


	//----- nvinfo : EIATTR_CUDA_API_VERSION
	.align		4
        /*0000*/ 	.byte	0x04, 0x37
        /*0002*/ 	.short	(.L_11 - .L_10)
.L_10:
        /*0004*/ 	.word	0x00000082


	//----- nvinfo : EIATTR_KPARAM_INFO
	.align		4
.L_11:
        /*0008*/ 	.byte	0x04, 0x17
        /*000a*/ 	.short	(.L_13 - .L_12)
.L_12:
        /*000c*/ 	.word	0x00000000
        /*0010*/ 	.short	0x0002
        /*0012*/ 	.short	0x0010
        /*0014*/ 	.byte	0x00, 0xf0, 0x11, 0x00


	//----- nvinfo : EIATTR_KPARAM_INFO
	.align		4
.L_13:
        /*0018*/ 	.byte	0x04, 0x17
        /*001a*/ 	.short	(.L_15 - .L_14)
.L_14:
        /*001c*/ 	.word	0x00000000
        /*0020*/ 	.short	0x0001
        /*0022*/ 	.short	0x0008
        /*0024*/ 	.byte	0x00, 0xf5, 0x21, 0x00


	//----- nvinfo : EIATTR_KPARAM_INFO
	.align		4
.L_15:
        /*0028*/ 	.byte	0x04, 0x17
        /*002a*/ 	.short	(.L_17 - .L_16)
.L_16:
        /*002c*/ 	.word	0x00000000
        /*0030*/ 	.short	0x0000
        /*0032*/ 	.short	0x0000
        /*0034*/ 	.byte	0x00, 0xf5, 0x21, 0x00


	//----- nvinfo : EIATTR_SPARSE_MMA_MASK
	.align		4
.L_17:
        /*0038*/ 	.byte	0x03, 0x50
        /*003a*/ 	.short	0x0000


	//----- nvinfo : EIATTR_MAXREG_COUNT
	.align		4
        /*003c*/ 	.byte	0x03, 0x1b
        /*003e*/ 	.short	0x00ff


	//----- nvinfo : EIATTR_NUM_BARRIERS
	.align		4
        /*0040*/ 	.byte	0x02, 0x4c
        /*0042*/ 	.byte	0x01
	.zero		1


	//----- nvinfo : EIATTR_MERCURY_ISA_VERSION
	.align		4
        /*0044*/ 	.byte	0x03, 0x5f
        /*0046*/ 	.short	0x0101


	//----- nvinfo : EIATTR_VRC_CTA_INIT_COUNT
	.align		4
        /*0048*/ 	.byte	0x02, 0x4a
	.zero		1
	.zero		1


	//----- nvinfo : EIATTR_EXIT_INSTR_OFFSETS
	.align		4
        /*004c*/ 	.byte	0x04, 0x1c
        /*004e*/ 	.short	(.L_19 - .L_18)


	//   ....[0]....
.L_18:
        /*0050*/ 	.word	0x00000070


	//   ....[1]....
        /*0054*/ 	.word	0x000007b0


	//----- nvinfo : EIATTR_CRS_STACK_SIZE
	.align		4
.L_19:
        /*0058*/ 	.byte	0x04, 0x1e
        /*005a*/ 	.short	(.L_21 - .L_20)
.L_20:
        /*005c*/ 	.word	0x00000000


	//----- nvinfo : EIATTR_CBANK_PARAM_SIZE
	.align		4
.L_21:
        /*0060*/ 	.byte	0x03, 0x19
        /*0062*/ 	.short	0x0014


	//----- nvinfo : EIATTR_PARAM_CBANK
	.align		4
        /*0064*/ 	.byte	0x04, 0x0a
        /*0066*/ 	.short	(.L_23 - .L_22)
	.align		4
.L_22:
        /*0068*/ 	.word	index@(.nv.constant0._Z10layer_normPfS_i)
        /*006c*/ 	.short	0x0380
        /*006e*/ 	.short	0x0014


	//----- nvinfo : EIATTR_SW_WAR
	.align		4
.L_23:
        /*0070*/ 	.byte	0x04, 0x36
        /*0072*/ 	.short	(.L_25 - .L_24)
.L_24:
        /*0074*/ 	.word	0x00000008
.L_25:


//--------------------- .nv.callgraph             --------------------------
	.section	.nv.callgraph,"",@"SHT_CUDA_CALLGRAPH"
	.align	4
	.sectionentsize	8
	.align		4
        /*0000*/ 	.word	0x00000000
	.align		4
        /*0004*/ 	.word	0xffffffff
	.align		4
        /*0008*/ 	.word	0x00000000
	.align		4
        /*000c*/ 	.word	0xfffffffe
	.align		4
        /*0010*/ 	.word	0x00000000
	.align		4
        /*0014*/ 	.word	0xfffffffd
	.align		4
        /*0018*/ 	.word	0x00000000
	.align		4
        /*001c*/ 	.word	0xfffffffc


//--------------------- .text._Z10layer_normPfS_i --------------------------
	.section	.text._Z10layer_normPfS_i,"ax",@progbits
	.align	128
        .global         _Z10layer_normPfS_i
        .type           _Z10layer_normPfS_i,@function
        .size           _Z10layer_normPfS_i,(.L_x_25 - _Z10layer_normPfS_i)
        .other          _Z10layer_normPfS_i,@"STO_CUDA_ENTRY STV_DEFAULT"
_Z10layer_normPfS_i:
.text._Z10layer_normPfS_i:
[----:B------:R-:W-:Y:S01]  /*0000*/  LDC R1, c[0x0][0x37c] ;  /* 0x0000df00ff017b82 */ /* 0x000fe20000000800 */
[----:B------:R-:W0:Y:S07]  /*0010*/  S2R R12, SR_TID.X ;  /* 0x00000000000c7919 */ /* 0x000e2e0000002100 */
[----:B------:R-:W0:Y:S01]  /*0020*/  S2UR UR4, SR_CTAID.X ;  /* 0x00000000000479c3 */ /* 0x000e220000002500 */
[----:B------:R-:W1:Y:S07]  /*0030*/  LDCU UR5, c[0x0][0x390] ;  /* 0x00007200ff0577ac */ /* 0x000e6e0008000800 */
[----:B------:R-:W0:Y:S02]  /*0040*/  LDC R11, c[0x0][0x360] ;  /* 0x0000d800ff0b7b82 */ /* 0x000e240000000800 */
[----:B0-----:R-:W-:-:S05]  /*0050*/  IMAD R6, R11, UR4, R12 ;  /* 0x000000040b067c24 */ /* 0x001fca000f8e020c */
[----:B-1----:R-:W-:-:S13]  /*0060*/  ISETP.GE.AND P0, PT, R6, UR5, PT ;  /* 0x0000000506007c0c */ /* 0x002fda000bf06270 */
[----:B------:R-:W-:Y:S05]  /*0070*/  @P0 EXIT ;  /* 0x000000000000094d */ /* 0x000fea0003800000 */
[----:B------:R-:W0:Y:S01]  /*0080*/  LDC.64 R4, c[0x0][0x380] ;  /* 0x0000e000ff047b82 */ /* 0x000e220000000a00 */
[----:B------:R-:W1:Y:S01]  /*0090*/  LDCU.64 UR6, c[0x0][0x358] ;  /* 0x00006b00ff0677ac */ /* 0x000e620008000a00 */
[----:B0-----:R-:W-:-:S05]  /*00a0*/  IMAD.WIDE R4, R6, 0x4, R4 ;  /* 0x0000000406047825 */ /* 0x001fca00078e0204 */
[----:B-1----:R-:W2:Y:S01]  /*00b0*/  LDG.E R0, desc[UR6][R4.64] ;  /* 0x0000000604007981 */ /* 0x002ea2000c1e1900 */
[----:B------:R-:W0:Y:S01]  /*00c0*/  S2UR UR5, SR_CgaCtaId ;  /* 0x00000000000579c3 */ /* 0x000e220000008800 */
[----:B------:R-:W-:Y:S01]  /*00d0*/  UMOV UR4, 0x400 ;  /* 0x0000040000047882 */ /* 0x000fe20000000000 */
[----:B------:R-:W-:Y:S01]  /*00e0*/  ISETP.GE.U32.AND P0, PT, R11, 0x2, PT ;  /* 0x000000020b00780c */ /* 0x000fe20003f06070 */
[----:B0-----:R-:W-:-:S06]  /*00f0*/  ULEA UR4, UR5, UR4, 0x18 ;  /* 0x0000000405047291 */ /* 0x001fcc000f8ec0ff */
[----:B------:R-:W-:-:S05]  /*0100*/  LEA R3, R12, UR4, 0x2 ;  /* 0x000000040c037c11 */ /* 0x000fca000f8e10ff */
[----:B--2---:R0:W-:Y:S01]  /*0110*/  STS [R3], R0 ;  /* 0x0000000003007388 */ /* 0x0041e20000000800 */
[----:B------:R-:W-:Y:S06]  /*0120*/  BAR.SYNC.DEFER_BLOCKING 0x0 ;  /* 0x0000000000007b1d */ /* 0x000fec0000010000 */
[----:B------:R-:W-:Y:S05]  /*0130*/  @!P0 BRA `(.L_x_0) ;  /* 0x00000000003c8947 */ /* 0x000fea0003800000 */
[----:B0-----:R-:W-:-:S07]  /*0140*/  IMAD.MOV.U32 R0, RZ, RZ, R11 ;  /* 0x000000ffff007224 */ /* 0x001fce00078e000b */
.L_x_1:
[----:B------:R-:W-:-:S05]  /*0150*/  SHF.R.U32.HI R8, RZ, 0x1, R0 ;  /* 0x00000001ff087819 */ /* 0x000fca0000011600 */
[----:B-1----:R-:W-:-:S05]  /*0160*/  IMAD.IADD R2, R8, 0x1, R12 ;  /* 0x0000000108027824 */ /* 0x002fca00078e020c */
[----:B------:R-:W-:Y:S01]  /*0170*/  ISETP.GE.U32.AND P0, PT, R2, R11, PT ;  /* 0x0000000b0200720c */ /* 0x000fe20003f06070 */
[----:B------:R-:W-:-:S12]  /*0180*/  IMAD.MOV.U32 R2, RZ, RZ, RZ ;  /* 0x000000ffff027224 */ /* 0x000fd800078e00ff */
[----:B------:R-:W-:-:S05]  /*0190*/  @!P0 LEA R7, R8, R3, 0x2 ;  /* 0x0000000308078211 */ /* 0x000fca00078e10ff */
[----:B------:R-:W-:Y:S01]  /*01a0*/  @!P0 LDS R2, [R7] ;  /* 0x0000000007028984 */ /* 0x000fe20000000800 */
[----:B------:R-:W-:Y:S01]  /*01b0*/  BAR.SYNC.DEFER_BLOCKING 0x0 ;  /* 0x0000000000007b1d */ /* 0x000fe20000010000 */
[----:B------:R-:W-:Y:S01]  /*01c0*/  ISETP.GT.U32.AND P0, PT, R0, 0x3, PT ;  /* 0x000000030000780c */ /* 0x000fe20003f04070 */
[----:B------:R-:W-:-:S04]  /*01d0*/  IMAD.MOV.U32 R0, RZ, RZ, R8 ;  /* 0x000000ffff007224 */ /* 0x000fc800078e0008 */
[----:B------:R-:W0:Y:S02]  /*01e0*/  LDS R9, [R3] ;  /* 0x0000000003097984 */ /* 0x000e240000000800 */
[----:B0-----:R-:W-:-:S05]  /*01f0*/  FADD R2, R9, R2 ;  /* 0x0000000209027221 */ /* 0x001fca0000000000 */
[----:B------:R1:W-:Y:S01]  /*0200*/  STS [R3], R2 ;  /* 0x0000000203007388 */ /* 0x0003e20000000800 */
[----:B------:R-:W-:Y:S06]  /*0210*/  BAR.SYNC.DEFER_BLOCKING 0x0 ;  /* 0x0000000000007b1d */ /* 0x000fec0000010000 */
[----:B------:R-:W-:Y:S05]  /*0220*/  @P0 BRA `(.L_x_1) ;  /* 0xfffffffc00c80947 */ /* 0x000fea000383ffff */
.L_x_0:
[----:B0-----:R-:W1:Y:S01]  /*0230*/  LDG.E R0, desc[UR6][R4.64] ;  /* 0x0000000604007981 */ /* 0x001e62000c1e1900 */
[----:B------:R-:W0:Y:S01]  /*0240*/  S2UR UR5, SR_CgaCtaId ;  /* 0x00000000000579c3 */ /* 0x000e220000008800 */
[----:B------:R-:W-:Y:S01]  /*0250*/  UMOV UR4, 0x400 ;  /* 0x0000040000047882 */ /* 0x000fe20000000000 */
[----:B------:R-:W-:Y:S01]  /*0260*/  ISETP.GE.U32.AND P0, PT, R11, 0x2, PT ;  /* 0x000000020b00780c */ /* 0x000fe20003f06070 */
[----:B0-----:R-:W-:Y:S01]  /*0270*/  ULEA UR4, UR5, UR4, 0x18 ;  /* 0x0000000405047291 */ /* 0x001fe2000f8ec0ff */
[----:B-1----:R-:W-:-:S08]  /*0280*/  FMUL R2, R0, R0 ;  /* 0x0000000000027220 */ /* 0x002fd00000400000 */
[----:B------:R-:W0:Y:S04]  /*0290*/  LDS R0, [UR4] ;  /* 0x00000004ff007984 */ /* 0x000e280008000800 */
[----:B------:R1:W-:Y:S01]  /*02a0*/  STS [R3], R2 ;  /* 0x0000000203007388 */ /* 0x0003e20000000800 */
[----:B------:R-:W-:Y:S06]  /*02b0*/  BAR.SYNC.DEFER_BLOCKING 0x0 ;  /* 0x0000000000007b1d */ /* 0x000fec0000010000 */
[----:B------:R-:W-:Y:S05]  /*02c0*/  @!P0 BRA `(.L_x_2) ;  /* 0x00000000003c8947 */ /* 0x000fea0003800000 */
[----:B-1----:R-:W-:-:S07]  /*02d0*/  IMAD.MOV.U32 R2, RZ, RZ, R11 ;  /* 0x000000ffff027224 */ /* 0x002fce00078e000b */
.L_x_3:
[----:B------:R-:W-:-:S04]  /*02e0*/  SHF.R.U32.HI R9, RZ, 0x1, R2 ;  /* 0x00000001ff097819 */ /* 0x000fc80000011602 */
[----:B------:R-:W-:-:S04]  /*02f0*/  IADD3 R7, PT, PT, R9, R12, RZ ;  /* 0x0000000c09077210 */ /* 0x000fc80007ffe0ff */
[----:B------:R-:W-:Y:S01]  /*0300*/  ISETP.GE.U32.AND P0, PT, R7, R11, PT ;  /* 0x0000000b0700720c */ /* 0x000fe20003f06070 */
[----:B------:R-:W-:-:S12]  /*0310*/  IMAD.MOV.U32 R7, RZ, RZ, RZ ;  /* 0x000000ffff077224 */ /* 0x000fd800078e00ff */
[----:B------:R-:W-:-:S05]  /*0320*/  @!P0 IMAD R8, R9, 0x4, R3 ;  /* 0x0000000409088824 */ /* 0x000fca00078e0203 */
[----:B------:R-:W-:Y:S01]  /*0330*/  @!P0 LDS R7, [R8] ;  /* 0x0000000008078984 */ /* 0x000fe20000000800 */
[----:B------:R-:W-:Y:S01]  /*0340*/  BAR.SYNC.DEFER_BLOCKING 0x0 ;  /* 0x0000000000007b1d */ /* 0x000fe20000010000 */
[----:B------:R-:W-:Y:S02]  /*0350*/  ISETP.GT.U32.AND P0, PT, R2, 0x3, PT ;  /* 0x000000030200780c */ /* 0x000fe40003f04070 */
[----:B------:R-:W-:-:S03]  /*0360*/  MOV R2, R9 ;  /* 0x0000000900027202 */ /* 0x000fc60000000f00 */
[----:B--2---:R-:W1:Y:S02]  /*0370*/  LDS R10, [R3] ;  /* 0x00000000030a7984 */ /* 0x004e640000000800 */
[----:B-1----:R-:W-:-:S05]  /*0380*/  FADD R10, R10, R7 ;  /* 0x000000070a0a7221 */ /* 0x002fca0000000000 */
[----:B------:R2:W-:Y:S01]  /*0390*/  STS [R3], R10 ;  /* 0x0000000a03007388 */ /* 0x0005e20000000800 */
[----:B------:R-:W-:Y:S06]  /*03a0*/  BAR.SYNC.DEFER_BLOCKING 0x0 ;  /* 0x0000000000007b1d */ /* 0x000fec0000010000 */
[----:B------:R-:W-:Y:S05]  /*03b0*/  @P0 BRA `(.L_x_3) ;  /* 0xfffffffc00c80947 */ /* 0x000fea000383ffff */
.L_x_2:
[----:B------:R-:W1:Y:S02]  /*03c0*/  LDCU UR4, c[0x0][0x390] ;  /* 0x00007200ff0477ac */ /* 0x000e640008000800 */
[----:B-12---:R-:W-:-:S04]  /*03d0*/  I2FP.F32.S32 R3, UR4 ;  /* 0x0000000400037c45 */ /* 0x006fc80008201400 */
[----:B------:R-:W1:Y:S08]  /*03e0*/  MUFU.RCP R2, R3 ;  /* 0x0000000300027308 */ /* 0x000e700000001000 */
[----:B0-----:R-:W0:Y:S01]  /*03f0*/  FCHK P0, R0, R3 ;  /* 0x0000000300007302 */ /* 0x001e220000000000 */
[----:B-1----:R-:W-:-:S04]  /*0400*/  FFMA R7, -R3, R2, 1 ;  /* 0x3f80000003077423 */ /* 0x002fc80000000102 */
[----:B------:R-:W-:-:S04]  /*0410*/  FFMA R7, R2, R7, R2 ;  /* 0x0000000702077223 */ /* 0x000fc80000000002 */
[----:B------:R-:W-:-:S04]  /*0420*/  FFMA R2, R0, R7, RZ ;  /* 0x0000000700027223 */ /* 0x000fc800000000ff */
[----:B------:R-:W-:-:S04]  /*0430*/  FFMA R8, -R3, R2, R0 ;  /* 0x0000000203087223 */ /* 0x000fc80000000100 */
[----:B------:R-:W-:Y:S01]  /*0440*/  FFMA R2, R7, R8, R2 ;  /* 0x0000000807027223 */ /* 0x000fe20000000002 */
[----:B0-----:R-:W-:Y:S06]  /*0450*/  @!P0 BRA `(.L_x_4) ;  /* 0x00000000000c8947 */ /* 0x001fec0003800000 */
[----:B------:R-:W-:-:S07]  /*0460*/  MOV R8, 0x480 ;  /* 0x0000048000087802 */ /* 0x000fce0000000f00 */
[----:B------:R-:W-:Y:S05]  /*0470*/  CALL.REL.NOINC `($__internal_1_$__cuda_sm3x_div_rn_noftz_f32_slowpath) ;  /* 0x00000004002c7944 */ /* 0x000fea0003c00000 */
[----:B------:R-:W-:-:S07]  /*0480*/  IMAD.MOV.U32 R2, RZ, RZ, R0 ;  /* 0x000000ffff027224 */ /* 0x000fce00078e0000 */
.L_x_4:
[----:B------:R-:W0:Y:S01]  /*0490*/  S2UR UR5, SR_CgaCtaId ;  /* 0x00000000000579c3 */ /* 0x000e220000008800 */
[----:B------:R-:W-:Y:S01]  /*04a0*/  UMOV UR4, 0x400 ;  /* 0x0000040000047882 */ /* 0x000fe20000000000 */
[----:B------:R-:W1:Y:S02]  /*04b0*/  MUFU.RCP R0, R3 ;  /* 0x0000000300007308 */ /* 0x000e640000001000 */
[----:B-1----:R-:W-:-:S04]  /*04c0*/  FFMA R7, -R3, R0, 1 ;  /* 0x3f80000003077423 */ /* 0x002fc80000000100 */
[----:B------:R-:W-:Y:S01]  /*04d0*/  FFMA R0, R0, R7, R0 ;  /* 0x0000000700007223 */ /* 0x000fe20000000000 */
[----:B0-----:R-:W-:-:S09]  /*04e0*/  ULEA UR4, UR5, UR4, 0x18 ;  /* 0x0000000405047291 */ /* 0x001fd2000f8ec0ff */
[----:B------:R-:W0:Y:S02]  /*04f0*/  LDS R8, [UR4] ;  /* 0x00000004ff087984 */ /* 0x000e240008000800 */
[----:B0-----:R-:W0:Y:S01]  /*0500*/  FCHK P0, R8, R3 ;  /* 0x0000000308007302 */ /* 0x001e220000000000 */
[----:B------:R-:W-:-:S04]  /*0510*/  FFMA R7, R0, R8, RZ ;  /* 0x0000000800077223 */ /* 0x000fc800000000ff */
[----:B------:R-:W-:-:S04]  /*0520*/  FFMA R10, -R3, R7, R8 ;  /* 0x00000007030a7223 */ /* 0x000fc80000000108 */
[----:B------:R-:W-:Y:S01]  /*0530*/  FFMA R7, R0, R10, R7 ;  /* 0x0000000a00077223 */ /* 0x000fe20000000007 */
[----:B0-----:R-:W-:Y:S06]  /*0540*/  @!P0 BRA `(.L_x_5) ;  /* 0x0000000000108947 */ /* 0x001fec0003800000 */
[----:B------:R-:W-:Y:S01]  /*0550*/  IMAD.MOV.U32 R0, RZ, RZ, R8 ;  /* 0x000000ffff007224 */ /* 0x000fe200078e0008 */
[----:B------:R-:W-:-:S07]  /*0560*/  MOV R8, 0x580 ;  /* 0x0000058000087802 */ /* 0x000fce0000000f00 */
[----:B------:R-:W-:Y:S05]  /*0570*/  CALL.REL.NOINC `($__internal_1_$__cuda_sm3x_div_rn_noftz_f32_slowpath) ;  /* 0x0000000000ec7944 */ /* 0x000fea0003c00000 */
[----:B------:R-:W-:-:S07]  /*0580*/  MOV R7, R0 ;  /* 0x0000000000077202 */ /* 0x000fce0000000f00 */
.L_x_5:
[----:B------:R-:W2:Y:S01]  /*0590*/  LDG.E R5, desc[UR6][R4.64] ;  /* 0x0000000604057981 */ /* 0x000ea2000c1e1900 */
[----:B------:R-:W-:Y:S01]  /*05a0*/  FFMA R7, -R2, R2, R7 ;  /* 0x0000000202077223 */ /* 0x000fe20000000107 */
[----:B------:R-:W-:Y:S03]  /*05b0*/  BSSY.RECONVERGENT B0, `(.L_x_6) ;  /* 0x000000e000007945 */ /* 0x000fe60003800200 */
[----:B------:R-:W-:-:S04]  /*05c0*/  FADD R8, R7, 9.9999999392252902908e-09 ;  /* 0x322bcc7707087421 */ /* 0x000fc80000000000 */
[----:B------:R-:W-:Y:S01]  /*05d0*/  VIADD R0, R8, 0xf3000000 ;  /* 0xf300000008007836 */ /* 0x000fe20000000000 */
[----:B------:R0:W1:Y:S04]  /*05e0*/  MUFU.RSQ R7, R8 ;  /* 0x0000000800077308 */ /* 0x0000680000001400 */
[----:B------:R-:W-:Y:S01]  /*05f0*/  ISETP.GT.U32.AND P0, PT, R0, 0x727fffff, PT ;  /* 0x727fffff0000780c */ /* 0x000fe20003f04070 */
[----:B--2---:R-:W-:-:S12]  /*0600*/  FADD R2, R5, -R2 ;  /* 0x8000000205027221 */ /* 0x004fd80000000000 */
[----:B01----:R-:W-:Y:S05]  /*0610*/  @!P0 BRA `(.L_x_7) ;  /* 0x00000000000c8947 */ /* 0x003fea0003800000 */
[----:B------:R-:W-:-:S07]  /*0620*/  MOV R10, 0x640 ;  /* 0x00000640000a7802 */ /* 0x000fce0000000f00 */
[----:B------:R-:W-:Y:S05]  /*0630*/  CALL.REL.NOINC `($__internal_0_$__cuda_sm20_sqrt_rn_f32_slowpath) ;  /* 0x0000000000607944 */ /* 0x000fea0003c00000 */
[----:B------:R-:W-:Y:S05]  /*0640*/  BRA `(.L_x_8) ;  /* 0x0000000000107947 */ /* 0x000fea0003800000 */
.L_x_7:
[----:B------:R-:W-:Y:S01]  /*0650*/  FMUL.FTZ R3, R8, R7 ;  /* 0x0000000708037220 */ /* 0x000fe20000410000 */
[----:B------:R-:W-:-:S03]  /*0660*/  FMUL.FTZ R4, R7, 0.5 ;  /* 0x3f00000007047820 */ /* 0x000fc60000410000 */
[----:B------:R-:W-:-:S04]  /*0670*/  FFMA R0, -R3, R3, R8 ;  /* 0x0000000303007223 */ /* 0x000fc80000000108 */
[----:B------:R-:W-:-:S07]  /*0680*/  FFMA R3, R0, R4, R3 ;  /* 0x0000000400037223 */ /* 0x000fce0000000003 */
.L_x_8:
[----:B------:R-:W-:Y:S05]  /*0690*/  BSYNC.RECONVERGENT B0 ;  /* 0x0000000000007941 */ /* 0x000fea0003800200 */
.L_x_6:
[----:B------:R-:W0:Y:S01]  /*06a0*/  MUFU.RCP R0, R3 ;  /* 0x0000000300007308 */ /* 0x000e220000001000 */
[----:B------:R-:W-:Y:S07]  /*06b0*/  BSSY.RECONVERGENT B0, `(.L_x_9) ;  /* 0x000000b000007945 */ /* 0x000fee0003800200 */
[----:B------:R-:W1:Y:S01]  /*06c0*/  FCHK P0, R2, R3 ;  /* 0x0000000302007302 */ /* 0x000e620000000000 */
[----:B0-----:R-:W-:-:S04]  /*06d0*/  FFMA R5, R0, -R3, 1 ;  /* 0x3f80000000057423 */ /* 0x001fc80000000803 */
[----:B------:R-:W-:-:S04]  /*06e0*/  FFMA R5, R0, R5, R0 ;  /* 0x0000000500057223 */ /* 0x000fc80000000000 */
[----:B------:R-:W-:-:S04]  /*06f0*/  FFMA R0, R2, R5, RZ ;  /* 0x0000000502007223 */ /* 0x000fc800000000ff */
[----:B------:R-:W-:-:S04]  /*0700*/  FFMA R4, R0, -R3, R2 ;  /* 0x8000000300047223 */ /* 0x000fc80000000002 */
[----:B------:R-:W-:Y:S01]  /*0710*/  FFMA R0, R5, R4, R0 ;  /* 0x0000000405007223 */ /* 0x000fe20000000000 */
[----:B-1----:R-:W-:Y:S06]  /*0720*/  @!P0 BRA `(.L_x_10) ;  /* 0x00000000000c8947 */ /* 0x002fec0003800000 */
[----:B------:R-:W-:Y:S01]  /*0730*/  IMAD.MOV.U32 R0, RZ, RZ, R2 ;  /* 0x000000ffff007224 */ /* 0x000fe200078e0002 */
[----:B------:R-:W-:-:S07]  /*0740*/  MOV R8, 0x760 ;  /* 0x0000076000087802 */ /* 0x000fce0000000f00 */
[----:B------:R-:W-:Y:S05]  /*0750*/  CALL.REL.NOINC `($__internal_1_$__cuda_sm3x_div_rn_noftz_f32_slowpath) ;  /* 0x0000000000747944 */ /* 0x000fea0003c00000 */
.L_x_10:
[----:B------:R-:W-:Y:S05]  /*0760*/  BSYNC.RECONVERGENT B0 ;  /* 0x0000000000007941 */ /* 0x000fea0003800200 */
.L_x_9:
[----:B------:R-:W0:Y:S01]  /*0770*/  LDC.64 R2, c[0x0][0x388] ;  /* 0x0000e200ff027b82 */ /* 0x000e220000000a00 */
[----:B------:R-:W-:Y:S01]  /*0780*/  FADD R5, R0, 1 ;  /* 0x3f80000000057421 */ /* 0x000fe20000000000 */
[----:B0-----:R-:W-:-:S05]  /*0790*/  IMAD.WIDE R6, R6, 0x4, R2 ;  /* 0x0000000406067825 */ /* 0x001fca00078e0202 */
[----:B------:R-:W-:Y:S01]  /*07a0*/  STG.E desc[UR6][R6.64], R5 ;  /* 0x0000000506007986 */ /* 0x000fe2000c101906 */
[----:B------:R-:W-:Y:S05]  /*07b0*/  EXIT ;  /* 0x000000000000794d */ /* 0x000fea0003800000 */
        .weak           $__internal_0_$__cuda_sm20_sqrt_rn_f32_slowpath
        .type           $__internal_0_$__cuda_sm20_sqrt_rn_f32_slowpath,@function
        .size           $__internal_0_$__cuda_sm20_sqrt_rn_f32_slowpath,($__internal_1_$__cuda_sm3x_div_rn_noftz_f32_slowpath - $__internal_0_$__cuda_sm20_sqrt_rn_f32_slowpath)
$__internal_0_$__cuda_sm20_sqrt_rn_f32_slowpath:
[----:B------:R-:W-:-:S13]  /*07c0*/  LOP3.LUT P0, RZ, R8, 0x7fffffff, RZ, 0xc0, !PT ;  /* 0x7fffffff08ff7812 */ /* 0x000fda000780c0ff */
[----:B------:R-:W-:Y:S01]  /*07d0*/  @!P0 MOV R3, R8 ;  /* 0x0000000800038202 */ /* 0x000fe20000000f00 */
[----:B------:R-:W-:Y:S06]  /*07e0*/  @!P0 BRA `(.L_x_11) ;  /* 0x0000000000448947 */ /* 0x000fec0003800000 */
[----:B------:R-:W-:Y:S01]  /*07f0*/  FSETP.GEU.FTZ.AND P0, PT, R8, RZ, PT ;  /* 0x000000ff0800720b */ /* 0x000fe20003f1e000 */
[----:B------:R-:W-:-:S12]  /*0800*/  IMAD.MOV.U32 R0, RZ, RZ, R8 ;  /* 0x000000ffff007224 */ /* 0x000fd800078e0008 */
[----:B------:R-:W-:Y:S01]  /*0810*/  @!P0 IMAD.MOV.U32 R3, RZ, RZ, 0x7fffffff ;  /* 0x7fffffffff038424 */ /* 0x000fe200078e00ff */
[----:B------:R-:W-:Y:S06]  /*0820*/  @!P0 BRA `(.L_x_11) ;  /* 0x0000000000348947 */ /* 0x000fec0003800000 */
[----:B------:R-:W-:-:S13]  /*0830*/  FSETP.GTU.FTZ.AND P0, PT, |R0|, +INF , PT ;  /* 0x7f8000000000780b */ /* 0x000fda0003f1c200 */
[----:B------:R-:W-:Y:S01]  /*0840*/  @P0 FADD.FTZ R3, R0, 1 ;  /* 0x3f80000000030421 */ /* 0x000fe20000010000 */
[----:B------:R-:W-:Y:S06]  /*0850*/  @P0 BRA `(.L_x_11) ;  /* 0x0000000000280947 */ /* 0x000fec0003800000 */
[----:B------:R-:W-:-:S13]  /*0860*/  FSETP.NEU.FTZ.AND P0, PT, |R0|, +INF , PT ;  /* 0x7f8000000000780b */ /* 0x000fda0003f1d200 */
[----:B------:R-:W-:-:S04]  /*0870*/  @P0 FFMA R4, R0, 1.84467440737095516160e+19, RZ ;  /* 0x5f80000000040823 */ /* 0x000fc800000000ff */
[----:B------:R-:W0:Y:S02]  /*0880*/  @P0 MUFU.RSQ R3, R4 ;  /* 0x0000000400030308 */ /* 0x000e240000001400 */
[----:B0-----:R-:W-:Y:S01]  /*0890*/  @P0 FMUL.FTZ R5, R4, R3 ;  /* 0x0000000304050220 */ /* 0x001fe20000410000 */
[----:B------:R-:W-:Y:S01]  /*08a0*/  @P0 FMUL.FTZ R9, R3, 0.5 ;  /* 0x3f00000003090820 */ /* 0x000fe20000410000 */
[----:B------:R-:W-:Y:S02]  /*08b0*/  @!P0 MOV R3, R0 ;  /* 0x0000000000038202 */ /* 0x000fe40000000f00 */
[----:B------:R-:W-:-:S04]  /*08c0*/  @P0 FADD.FTZ R7, -R5, -RZ ;  /* 0x800000ff05070221 */ /* 0x000fc80000010100 */
[----:B------:R-:W-:-:S04]  /*08d0*/  @P0 FFMA R8, R5, R7, R4 ;  /* 0x0000000705080223 */ /* 0x000fc80000000004 */
[----:B------:R-:W-:-:S04]  /*08e0*/  @P0 FFMA R8, R8, R9, R5 ;  /* 0x0000000908080223 */ /* 0x000fc80000000005 */
[----:B------:R-:W-:-:S07]  /*08f0*/  @P0 FMUL.FTZ R3, R8, 2.3283064365386962891e-10 ;  /* 0x2f80000008030820 */ /* 0x000fce0000410000 */
.L_x_11:
[----:B------:R-:W-:Y:S02]  /*0900*/  IMAD.MOV.U32 R4, RZ, RZ, R10 ;  /* 0x000000ffff047224 */ /* 0x000fe400078e000a */
[----:B------:R-:W-:-:S04]  /*0910*/  IMAD.MOV.U32 R5, RZ, RZ, 0x0 ;  /* 0x00000000ff057424 */ /* 0x000fc800078e00ff */
[----:B------:R-:W-:Y:S05]  /*0920*/  RET.REL.NODEC R4 `(_Z10layer_normPfS_i) ;  /* 0xfffffff404b47950 */ /* 0x000fea0003c3ffff */
        .weak           $__internal_1_$__cuda_sm3x_div_rn_noftz_f32_slowpath
        .type           $__internal_1_$__cuda_sm3x_div_rn_noftz_f32_slowpath,@function
        .size           $__internal_1_$__cuda_sm3x_div_rn_noftz_f32_slowpath,(.L_x_25 - $__internal_1_$__cuda_sm3x_div_rn_noftz_f32_slowpath)
$__internal_1_$__cuda_sm3x_div_rn_noftz_f32_slowpath:
[--C-:B------:R-:W-:Y:S01]  /*0930*/  SHF.R.U32.HI R9, RZ, 0x17, R3.reuse ;  /* 0x00000017ff097819 */ /* 0x100fe20000011603 */
[----:B------:R-:W-:Y:S01]  /*0940*/  BSSY.RECONVERGENT B1, `(.L_x_12) ;  /* 0x0000063000017945 */ /* 0x000fe20003800200 */
[----:B------:R-:W-:Y:S02]  /*0950*/  SHF.R.U32.HI R7, RZ, 0x17, R0 ;  /* 0x00000017ff077819 */ /* 0x000fe40000011600 */
[----:B------:R-:W-:Y:S01]  /*0960*/  LOP3.LUT R14, R9, 0xff, RZ, 0xc0, !PT ;  /* 0x000000ff090e7812 */ /* 0x000fe200078ec0ff */
[----:B------:R-:W-:Y:S01]  /*0970*/  IMAD.MOV.U32 R9, RZ, RZ, R3 ;  /* 0x000000ffff097224 */ /* 0x000fe200078e0003 */
[----:B------:R-:W-:Y:S02]  /*0980*/  LOP3.LUT R12, R7, 0xff, RZ, 0xc0, !PT ;  /* 0x000000ff070c7812 */ /* 0x000fe400078ec0ff */
[----:B------:R-:W-:-:S03]  /*0990*/  IADD3 R11, PT, PT, R14, -0x1, RZ ;  /* 0xffffffff0e0b7810 */ /* 0x000fc60007ffe0ff */
[----:B------:R-:W-:Y:S01]  /*09a0*/  VIADD R10, R12, 0xffffffff ;  /* 0xffffffff0c0a7836 */ /* 0x000fe20000000000 */
[----:B------:R-:W-:-:S04]  /*09b0*/  ISETP.GT.U32.AND P0, PT, R11, 0xfd, PT ;  /* 0x000000fd0b00780c */ /* 0x000fc80003f04070 */
[----:B------:R-:W-:-:S13]  /*09c0*/  ISETP.GT.U32.OR P0, PT, R10, 0xfd, P0 ;  /* 0x000000fd0a00780c */ /* 0x000fda0000704470 */
[----:B------:R-:W-:Y:S01]  /*09d0*/  @!P0 MOV R7, RZ ;  /* 0x000000ff00078202 */ /* 0x000fe20000000f00 */
[----:B------:R-:W-:Y:S06]  /*09e0*/  @!P0 BRA `(.L_x_13) ;  /* 0x00000000005c8947 */ /* 0x000fec0003800000 */
[----:B------:R-:W-:Y:S02]  /*09f0*/  FSETP.GTU.FTZ.AND P0, PT, |R0|, +INF , PT ;  /* 0x7f8000000000780b */ /* 0x000fe40003f1c200 */
[----:B------:R-:W-:-:S04]  /*0a00*/  FSETP.GTU.FTZ.AND P1, PT, |R3|, +INF , PT ;  /* 0x7f8000000300780b */ /* 0x000fc80003f3c200 */
[----:B------:R-:W-:-:S13]  /*0a10*/  PLOP3.LUT P0, PT, P0, P1, PT, 0xf8, 0x8f ;  /* 0x00000000008f781c */ /* 0x000fda0000703f70 */
[----:B------:R-:W-:Y:S05]  /*0a20*/  @P0 BRA `(.L_x_14) ;  /* 0x00000004004c0947 */ /* 0x000fea0003800000 */
[----:B------:R-:W-:-:S13]  /*0a30*/  LOP3.LUT P0, RZ, R9, 0x7fffffff, R0, 0xc8, !PT ;  /* 0x7fffffff09ff7812 */ /* 0x000fda000780c800 */
[----:B------:R-:W-:Y:S05]  /*0a40*/  @!P0 BRA `(.L_x_15) ;  /* 0x00000004003c8947 */ /* 0x000fea0003800000 */
[C---:B------:R-:W-:Y:S02]  /*0a50*/  FSETP.NEU.FTZ.AND P2, PT, |R0|.reuse, +INF , PT ;  /* 0x7f8000000000780b */ /* 0x040fe40003f5d200 */
[----:B------:R-:W-:Y:S02]  /*0a60*/  FSETP.NEU.FTZ.AND P1, PT, |R3|, +INF , PT ;  /* 0x7f8000000300780b */ /* 0x000fe40003f3d200 */
[----:B------:R-:W-:-:S11]  /*0a70*/  FSETP.NEU.FTZ.AND P0, PT, |R0|, +INF , PT ;  /* 0x7f8000000000780b */ /* 0x000fd60003f1d200 */
[----:B------:R-:W-:Y:S05]  /*0a80*/  @!P1 BRA !P2, `(.L_x_15) ;  /* 0x00000004002c9947 */ /* 0x000fea0005000000 */
[----:B------:R-:W-:-:S04]  /*0a90*/  LOP3.LUT P2, RZ, R0, 0x7fffffff, RZ, 0xc0, !PT ;  /* 0x7fffffff00ff7812 */ /* 0x000fc8000784c0ff */
[----:B------:R-:W-:-:S13]  /*0aa0*/  PLOP3.LUT P1, PT, P1, P2, PT, 0x2f, 0xf2 ;  /* 0x0000000000f2781c */ /* 0x000fda0000f24577 */
[----:B------:R-:W-:Y:S05]  /*0ab0*/  @P1 BRA `(.L_x_16) ;  /* 0x0000000400181947 */ /* 0x000fea0003800000 */
[----:B------:R-:W-:-:S04]  /*0ac0*/  LOP3.LUT P1, RZ, R9, 0x7fffffff, RZ, 0xc0, !PT ;  /* 0x7fffffff09ff7812 */ /* 0x000fc8000782c0ff */
[----:B------:R-:W-:-:S13]  /*0ad0*/  PLOP3.LUT P0, PT, P0, P1, PT, 0x2f, 0xf2 ;  /* 0x0000000000f2781c */ /* 0x000fda0000702577 */
[----:B------:R-:W-:Y:S05]  /*0ae0*/  @P0 BRA `(.L_x_17) ;  /* 0x0000000400000947 */ /* 0x000fea0003800000 */
[----:B------:R-:W-:Y:S02]  /*0af0*/  ISETP.GE.AND P0, PT, R10, RZ, PT ;  /* 0x000000ff0a00720c */ /* 0x000fe40003f06270 */
[----:B------:R-:W-:-:S11]  /*0b00*/  ISETP.GE.AND P1, PT, R11, RZ, PT ;  /* 0x000000ff0b00720c */ /* 0x000fd60003f26270 */
[----:B------:R-:W-:Y:S02]  /*0b10*/  @P0 IMAD.MOV.U32 R7, RZ, RZ, RZ ;  /* 0x000000ffff070224 */ /* 0x000fe400078e00ff */
[----:B------:R-:W-:Y:S01]  /*0b20*/  @!P0 FFMA R0, R0, 1.84467440737095516160e+19, RZ ;  /* 0x5f80000000008823 */ /* 0x000fe200000000ff */
[----:B------:R-:W-:Y:S02]  /*0b30*/  @!P0 IMAD.MOV.U32 R7, RZ, RZ, -0x40 ;  /* 0xffffffc0ff078424 */ /* 0x000fe400078e00ff */
[----:B------:R-:W-:-:S03]  /*0b40*/  @!P1 FFMA R9, R3, 1.84467440737095516160e+19, RZ ;  /* 0x5f80000003099823 */ /* 0x000fc600000000ff */
[----:B------:R-:W-:-:S07]  /*0b50*/  @!P1 IADD3 R7, PT, PT, R7, 0x40, RZ ;  /* 0x0000004007079810 */ /* 0x000fce0007ffe0ff */
.L_x_13:
[----:B------:R-:W-:Y:S01]  /*0b60*/  LEA R10, R14, 0xc0800000, 0x17 ;  /* 0xc08000000e0a7811 */ /* 0x000fe200078eb8ff */
[----:B------:R-:W-:Y:S04]  /*0b70*/  BSSY.RECONVERGENT B2, `(.L_x_18) ;  /* 0x0000036000027945 */ /* 0x000fe80003800200 */
[----:B------:R-:W-:Y:S02]  /*0b80*/  IMAD.IADD R10, R9, 0x1, -R10 ;  /* 0x00000001090a7824 */ /* 0x000fe400078e0a0a */
[----:B------:R-:W-:Y:S02]  /*0b90*/  VIADD R9, R12, 0xffffff81 ;  /* 0xffffff810c097836 */ /* 0x000fe40000000000 */
[----:B------:R0:W1:Y:S01]  /*0ba0*/  MUFU.RCP R11, R10 ;  /* 0x0000000a000b7308 */ /* 0x0000620000001000 */
[----:B------:R-:W-:Y:S01]  /*0bb0*/  FADD.FTZ R13, -R10, -RZ ;  /* 0x800000ff0a0d7221 */ /* 0x000fe20000010100 */
[C---:B------:R-:W-:Y:S01]  /*0bc0*/  IMAD R0, R9.reuse, -0x800000, R0 ;  /* 0xff80000009007824 */ /* 0x040fe200078e0200 */
[----:B0-----:R-:W-:-:S04]  /*0bd0*/  IADD3 R10, PT, PT, R9, 0x7f, -R14 ;  /* 0x0000007f090a7810 */ /* 0x001fc80007ffe80e */
[----:B------:R-:W-:Y:S01]  /*0be0*/  IADD3 R10, PT, PT, R10, R7, RZ ;  /* 0x000000070a0a7210 */ /* 0x000fe20007ffe0ff */
[----:B-1----:R-:W-:-:S04]  /*0bf0*/  FFMA R12, R11, R13, 1 ;  /* 0x3f8000000b0c7423 */ /* 0x002fc8000000000d */
[----:B------:R-:W-:-:S04]  /*0c00*/  FFMA R16, R11, R12, R11 ;  /* 0x0000000c0b107223 */ /* 0x000fc8000000000b */
[----:B------:R-:W-:-:S04]  /*0c10*/  FFMA R11, R0, R16, RZ ;  /* 0x00000010000b7223 */ /* 0x000fc800000000ff */
[----:B------:R-:W-:-:S04]  /*0c20*/  FFMA R12, R13, R11, R0 ;  /* 0x0000000b0d0c7223 */ /* 0x000fc80000000000 */
[----:B------:R-:W-:-:S04]  /*0c30*/  FFMA R11, R16, R12, R11 ;  /* 0x0000000c100b7223 */ /* 0x000fc8000000000b */
[----:B------:R-:W-:-:S04]  /*0c40*/  FFMA R12, R13, R11, R0 ;  /* 0x0000000b0d0c7223 */ /* 0x000fc80000000000 */
[----:B------:R-:W-:-:S05]  /*0c50*/  FFMA R0, R16, R12, R11 ;  /* 0x0000000c10007223 */ /* 0x000fca000000000b */
[----:B------:R-:W-:-:S04]  /*0c60*/  SHF.R.U32.HI R9, RZ, 0x17, R0 ;  /* 0x00000017ff097819 */ /* 0x000fc80000011600 */
[----:B------:R-:W-:-:S05]  /*0c70*/  LOP3.LUT R9, R9, 0xff, RZ, 0xc0, !PT ;  /* 0x000000ff09097812 */ /* 0x000fca00078ec0ff */
[----:B------:R-:W-:-:S04]  /*0c80*/  IMAD.IADD R13, R9, 0x1, R10 ;  /* 0x00000001090d7824 */ /* 0x000fc800078e020a */
[----:B------:R-:W-:-:S05]  /*0c90*/  VIADD R7, R13, 0xffffffff ;  /* 0xffffffff0d077836 */ /* 0x000fca0000000000 */
[----:B------:R-:W-:-:S13]  /*0ca0*/  ISETP.GE.U32.AND P0, PT, R7, 0xfe, PT ;  /* 0x000000fe0700780c */ /* 0x000fda0003f06070 */
[----:B------:R-:W-:Y:S05]  /*0cb0*/  @!P0 BRA `(.L_x_19) ;  /* 0x0000000000808947 */ /* 0x000fea0003800000 */
[----:B------:R-:W-:-:S13]  /*0cc0*/  ISETP.GT.AND P0, PT, R13, 0xfe, PT ;  /* 0x000000fe0d00780c */ /* 0x000fda0003f04270 */
[----:B------:R-:W-:Y:S05]  /*0cd0*/  @P0 BRA `(.L_x_20) ;  /* 0x00000000006c0947 */ /* 0x000fea0003800000 */
[----:B------:R-:W-:-:S13]  /*0ce0*/  ISETP.GE.AND P0, PT, R13, 0x1, PT ;  /* 0x000000010d00780c */ /* 0x000fda0003f06270 */
[----:B------:R-:W-:Y:S05]  /*0cf0*/  @P0 BRA `(.L_x_21) ;  /* 0x0000000000740947 */ /* 0x000fea0003800000 */
[----:B------:R-:W-:Y:S02]  /*0d00*/  ISETP.GE.AND P0, PT, R13, -0x18, PT ;  /* 0xffffffe80d00780c */ /* 0x000fe40003f06270 */
[----:B------:R-:W-:-:S11]  /*0d10*/  LOP3.LUT R0, R0, 0x80000000, RZ, 0xc0, !PT ;  /* 0x8000000000007812 */ /* 0x000fd600078ec0ff */
[----:B------:R-:W-:Y:S05]  /*0d20*/  @!P0 BRA `(.L_x_21) ;  /* 0x0000000000688947 */ /* 0x000fea0003800000 */
[CCC-:B------:R-:W-:Y:S01]  /*0d30*/  FFMA.RZ R7, R16.reuse, R12.reuse, R11.reuse ;  /* 0x0000000c10077223 */ /* 0x1c0fe2000000c00b */
[CCC-:B------:R-:W-:Y:S01]  /*0d40*/  FFMA.RM R10, R16.reuse, R12.reuse, R11.reuse ;  /* 0x0000000c100a7223 */ /* 0x1c0fe2000000400b */
[C---:B------:R-:W-:Y:S02]  /*0d50*/  ISETP.NE.AND P2, PT, R13.reuse, RZ, PT ;  /* 0x000000ff0d00720c */ /* 0x040fe40003f45270 */
[----:B------:R-:W-:Y:S02]  /*0d60*/  ISETP.NE.AND P1, PT, R13, RZ, PT ;  /* 0x000000ff0d00720c */ /* 0x000fe40003f25270 */
[----:B------:R-:W-:Y:S01]  /*0d70*/  LOP3.LUT R9, R7, 0x7fffff, RZ, 0xc0, !PT ;  /* 0x007fffff07097812 */ /* 0x000fe200078ec0ff */
[----:B------:R-:W-:Y:S01]  /*0d80*/  FFMA.RP R7, R16, R12, R11 ;  /* 0x0000000c10077223 */ /* 0x000fe2000000800b */
[----:B------:R-:W-:Y:S01]  /*0d90*/  IADD3 R12, PT, PT, R13, 0x20, RZ ;  /* 0x000000200d0c7810 */ /* 0x000fe20007ffe0ff */
[----:B------:R-:W-:Y:S01]  /*0da0*/  IMAD.MOV R11, RZ, RZ, -R13 ;  /* 0x000000ffff0b7224 */ /* 0x000fe200078e0a0d */
[----:B------:R-:W-:-:S02]  /*0db0*/  LOP3.LUT R9, R9, 0x800000, RZ, 0xfc, !PT ;  /* 0x0080000009097812 */ /* 0x000fc400078efcff */
[----:B------:R-:W-:Y:S02]  /*0dc0*/  FSETP.NEU.FTZ.AND P0, PT, R7, R10, PT ;  /* 0x0000000a0700720b */ /* 0x000fe40003f1d000 */
[----:B------:R-:W-:Y:S02]  /*0dd0*/  SHF.L.U32 R12, R9, R12, RZ ;  /* 0x0000000c090c7219 */ /* 0x000fe400000006ff */
[----:B------:R-:W-:Y:S02]  /*0de0*/  SEL R10, R11, RZ, P2 ;  /* 0x000000ff0b0a7207 */ /* 0x000fe40001000000 */
[----:B------:R-:W-:Y:S02]  /*0df0*/  ISETP.NE.AND P1, PT, R12, RZ, P1 ;  /* 0x000000ff0c00720c */ /* 0x000fe40000f25270 */
[----:B------:R-:W-:Y:S02]  /*0e00*/  SHF.R.U32.HI R10, RZ, R10, R9 ;  /* 0x0000000aff0a7219 */ /* 0x000fe40000011609 */
[----:B------:R-:W-:-:S02]  /*0e10*/  PLOP3.LUT P0, PT, P0, P1, PT, 0xf8, 0x8f ;  /* 0x00000000008f781c */ /* 0x000fc40000703f70 */
[----:B------:R-:W-:Y:S02]  /*0e20*/  SHF.R.U32.HI R12, RZ, 0x1, R10 ;  /* 0x00000001ff0c7819 */ /* 0x000fe4000001160a */
[----:B------:R-:W-:-:S04]  /*0e30*/  SEL R7, RZ, 0x1, !P0 ;  /* 0x00000001ff077807 */ /* 0x000fc80004000000 */
[----:B------:R-:W-:-:S04]  /*0e40*/  LOP3.LUT R7, R7, 0x1, R12, 0xf8, !PT ;  /* 0x0000000107077812 */ /* 0x000fc800078ef80c */
[----:B------:R-:W-:-:S05]  /*0e50*/  LOP3.LUT R7, R7, R10, RZ, 0xc0, !PT ;  /* 0x0000000a07077212 */ /* 0x000fca00078ec0ff */
[----:B------:R-:W-:-:S05]  /*0e60*/  IMAD.IADD R7, R12, 0x1, R7 ;  /* 0x000000010c077824 */ /* 0x000fca00078e0207 */
[----:B------:R-:W-:Y:S01]  /*0e70*/  LOP3.LUT R0, R7, R0, RZ, 0xfc, !PT ;  /* 0x0000000007007212 */ /* 0x000fe200078efcff */
[----:B------:R-:W-:Y:S06]  /*0e80*/  BRA `(.L_x_21) ;  /* 0x0000000000107947 */ /* 0x000fec0003800000 */
.L_x_20:
[----:B------:R-:W-:-:S04]  /*0e90*/  LOP3.LUT R0, R0, 0x80000000, RZ, 0xc0, !PT ;  /* 0x8000000000007812 */ /* 0x000fc800078ec0ff */
[----:B------:R-:W-:Y:S01]  /*0ea0*/  LOP3.LUT R0, R0, 0x7f800000, RZ, 0xfc, !PT ;  /* 0x7f80000000007812 */ /* 0x000fe200078efcff */
[----:B------:R-:W-:Y:S06]  /*0eb0*/  BRA `(.L_x_21) ;  /* 0x0000000000047947 */ /* 0x000fec0003800000 */
.L_x_19:
[----:B------:R-:W-:-:S07]  /*0ec0*/  LEA R0, R10, R0, 0x17 ;  /* 0x000000000a007211 */ /* 0x000fce00078eb8ff */
.L_x_21:
[----:B------:R-:W-:Y:S05]  /*0ed0*/  BSYNC.RECONVERGENT B2 ;  /* 0x0000000000027941 */ /* 0x000fea0003800200 */
.L_x_18:
[----:B------:R-:W-:Y:S05]  /*0ee0*/  BRA `(.L_x_22) ;  /* 0x0000000000207947 */ /* 0x000fea0003800000 */
.L_x_17:
[----:B------:R-:W-:-:S04]  /*0ef0*/  LOP3.LUT R0, R9, 0x80000000, R0, 0x48, !PT ;  /* 0x8000000009007812 */ /* 0x000fc800078e4800 */
[----:B------:R-:W-:Y:S01]  /*0f00*/  LOP3.LUT R0, R0, 0x7f800000, RZ, 0xfc, !PT ;  /* 0x7f80000000007812 */ /* 0x000fe200078efcff */
[----:B------:R-:W-:Y:S06]  /*0f10*/  BRA `(.L_x_22) ;  /* 0x0000000000147947 */ /* 0x000fec0003800000 */
.L_x_16:
[----:B------:R-:W-:Y:S01]  /*0f20*/  LOP3.LUT R0, R9, 0x80000000, R0, 0x48, !PT ;  /* 0x8000000009007812 */ /* 0x000fe200078e4800 */
[----:B------:R-:W-:Y:S06]  /*0f30*/  BRA `(.L_x_22) ;  /* 0x00000000000c7947 */ /* 0x000fec0003800000 */
.L_x_15:
[----:B------:R-:W0:Y:S01]  /*0f40*/  MUFU.RSQ R0, -QNAN ;  /* 0xffc0000000007908 */ /* 0x000e220000001400 */
[----:B------:R-:W-:Y:S05]  /*0f50*/  BRA `(.L_x_22) ;  /* 0x0000000000047947 */ /* 0x000fea0003800000 */
.L_x_14:
[----:B------:R-:W-:-:S07]  /*0f60*/  FADD.FTZ R0, R0, R3 ;  /* 0x0000000300007221 */ /* 0x000fce0000010000 */
.L_x_22:
[----:B------:R-:W-:Y:S05]  /*0f70*/  BSYNC.RECONVERGENT B1 ;  /* 0x0000000000017941 */ /* 0x000fea0003800200 */
.L_x_12:
[----:B------:R-:W-:-:S04]  /*0f80*/  IMAD.MOV.U32 R9, RZ, RZ, 0x0 ;  /* 0x00000000ff097424 */ /* 0x000fc800078e00ff */
[----:B0-----:R-:W-:Y:S05]  /*0f90*/  RET.REL.NODEC R8 `(_Z10layer_normPfS_i) ;  /* 0xfffffff008187950 */ /* 0x001fea0003c3ffff */
.L_x_23:
[----:B------:R-:W-:-:S00]  /*0fa0*/  BRA `(.L_x_23) ;  /* 0xfffffffc00fc7947 */ /* 0x000fc0000383ffff */
[----:B------:R-:W-:-:S00]  /*0fb0*/  NOP ;  /* 0x0000000000007918 */ /* 0x000fc00000000000 */
        /* <DEDUP_REMOVED lines=12> */
.L_x_25:


//--------------------- .nv.shared._Z10layer_normPfS_i --------------------------
	.section	.nv.shared._Z10layer_normPfS_i,"aw",@nobits
	.sectionflags	@""
	.align	16
	.zero		1024


//--------------------- .nv.shared.reserved.0     --------------------------
	.section	.nv.shared.reserved.0,"aw",@nobits
	.weak		__nv_reservedSMEM_offset_0_alias
	.size		__nv_reservedSMEM_offset_0_alias, 0, 64
	.other		__nv_reservedSMEM_offset_0_alias,@"STO_CUDA_RESERVED_SHARED STV_DEFAULT"
__nv_reservedSMEM_offset_0_alias:
	.zero		0
	.zero		64


//--------------------- .nv.constant0._Z10layer_normPfS_i --------------------------
	.section	.nv.constant0._Z10layer_normPfS_i,"a",@progbits
	.sectionflags	@""
	.align	4
.nv.constant0._Z10layer_normPfS_i:
	.zero		916


//--------------------- SYMBOLS --------------------------

	.type		.nv.reservedSmem.offset0,@object
	.size		.nv.reservedSmem.offset0,0x4
	.type		.nv.reservedSmem.cap,@object
	.size		.nv.reservedSmem.cap,0x4
